//
// Generated by NVIDIA NVVM Compiler
//
// Compiler Build ID: CL-36424714
// Cuda compilation tools, release 13.0, V13.0.88
// Based on NVVM 20.0.0
//

.version 9.0
.target sm_100
.address_size 64

	// .globl	_Z7extremePPfiiS0_
.extern .func  (.param .b32 func_retval0) vprintf
(
	.param .b64 vprintf_param_0,
	.param .b64 vprintf_param_1
)
;
.global .align 1 .b8 $str[23] = {102, 111, 117, 110, 100, 32, 97, 32, 109, 97, 116, 99, 104, 33, 32, 114, 97, 110, 107, 32, 37, 102};

.visible .entry _Z7extremePPfiiS0_(
	.param .u64 .ptr .align 1 _Z7extremePPfiiS0__param_0,
	.param .u32 _Z7extremePPfiiS0__param_1,
	.param .u32 _Z7extremePPfiiS0__param_2,
	.param .u64 .ptr .align 1 _Z7extremePPfiiS0__param_3
)
{
	.local .align 8 .b8 	__local_depot0[8];
	.reg .b64 	%SP;
	.reg .b64 	%SPL;
	.reg .pred 	%p<20>;
	.reg .b16 	%rs<17>;
	.reg .b32 	%r<16>;
	.reg .b32 	%f<12>;
	.reg .b64 	%rd<32>;

	mov.u64 	%SPL, __local_depot0;
	cvta.local.u64 	%SP, %SPL;
	ld.param.u64 	%rd10, [_Z7extremePPfiiS0__param_0];
	ld.param.u32 	%r4, [_Z7extremePPfiiS0__param_1];
	ld.param.u32 	%r5, [_Z7extremePPfiiS0__param_2];
	ld.param.u64 	%rd9, [_Z7extremePPfiiS0__param_3];
	cvta.to.global.u64 	%rd1, %rd10;
	mov.u32 	%r1, %tid.x;
	div.s32 	%r2, %r1, %r4;
	rem.s32 	%r3, %r1, %r5;
	mul.wide.s32 	%rd11, %r2, 8;
	add.s64 	%rd2, %rd1, %rd11;
	ld.global.u64 	%rd3, [%rd2];
	mul.wide.u32 	%rd12, %r3, 4;
	add.s64 	%rd4, %rd3, %rd12;
	ld.f32 	%f1, [%rd4];
	setp.lt.s32 	%p1, %r2, 1;
	mov.b16 	%rs14, 1;
	@%p1 bra 	$L__BB0_4;
	add.s32 	%r6, %r2, -1;
	mul.wide.u32 	%rd13, %r6, 8;
	add.s64 	%rd14, %rd1, %rd13;
	ld.global.u64 	%rd5, [%rd14];
	add.s64 	%rd6, %rd5, %rd12;
	ld.f32 	%f2, [%rd6];
	setp.ltu.f32 	%p2, %f2, %f1;
	selp.u16 	%rs14, 1, 0, %p2;
	setp.eq.s32 	%p3, %r3, 0;
	@%p3 bra 	$L__BB0_4;
	add.s32 	%r7, %r3, -1;
	mul.wide.u32 	%rd16, %r7, 4;
	add.s64 	%rd17, %rd5, %rd16;
	ld.f32 	%f3, [%rd17];
	setp.ge.f32 	%p4, %f3, %f1;
	selp.b16 	%rs14, 0, %rs14, %p4;
	add.s32 	%r8, %r5, -1;
	setp.ge.s32 	%p5, %r3, %r8;
	@%p5 bra 	$L__BB0_4;
	ld.f32 	%f4, [%rd6+4];
	setp.ge.f32 	%p6, %f4, %f1;
	selp.b16 	%rs14, 0, %rs14, %p6;
$L__BB0_4:
	add.s32 	%r9, %r4, -1;
	setp.ge.s32 	%p7, %r2, %r9;
	@%p7 bra 	$L__BB0_8;
	ld.global.u64 	%rd7, [%rd2+8];
	add.s64 	%rd8, %rd7, %rd12;
	ld.f32 	%f5, [%rd8];
	setp.ge.f32 	%p9, %f5, %f1;
	selp.b16 	%rs14, 0, %rs14, %p9;
	setp.eq.s32 	%p10, %r3, 0;
	@%p10 bra 	$L__BB0_10;
	add.s32 	%r10, %r3, -1;
	mul.wide.u32 	%rd19, %r10, 4;
	add.s64 	%rd20, %rd7, %rd19;
	ld.f32 	%f6, [%rd20];
	setp.ge.f32 	%p11, %f6, %f1;
	selp.b16 	%rs14, 0, %rs14, %p11;
	add.s32 	%r11, %r5, -1;
	setp.ge.s32 	%p12, %r3, %r11;
	@%p12 bra 	$L__BB0_9;
	ld.f32 	%f7, [%rd8+4];
	setp.ge.f32 	%p13, %f7, %f1;
	selp.b16 	%rs14, 0, %rs14, %p13;
	bra.uni 	$L__BB0_9;
$L__BB0_8:
	setp.eq.s32 	%p8, %r3, 0;
	@%p8 bra 	$L__BB0_10;
$L__BB0_9:
	add.s32 	%r12, %r3, -1;
	mul.wide.u32 	%rd21, %r12, 4;
	add.s64 	%rd22, %rd3, %rd21;
	ld.f32 	%f8, [%rd22];
	setp.ge.f32 	%p14, %f8, %f1;
	selp.b16 	%rs14, 0, %rs14, %p14;
$L__BB0_10:
	add.s32 	%r13, %r5, -1;
	setp.ge.s32 	%p15, %r3, %r13;
	@%p15 bra 	$L__BB0_12;
	ld.f32 	%f9, [%rd4+4];
	setp.ge.f32 	%p17, %f9, %f1;
	and.b16  	%rs13, %rs14, 255;
	setp.eq.s16 	%p18, %rs13, 0;
	or.pred  	%p19, %p17, %p18;
	@%p19 bra 	$L__BB0_14;
	bra.uni 	$L__BB0_13;
$L__BB0_12:
	setp.eq.s16 	%p16, %rs14, 0;
	@%p16 bra 	$L__BB0_14;
$L__BB0_13:
	cvt.rn.f32.s32 	%f10, %r2;
	cvta.to.global.u64 	%rd23, %rd9;
	mul.wide.u32 	%rd24, %r1, 8;
	add.s64 	%rd25, %rd23, %rd24;
	ld.global.u64 	%rd26, [%rd25];
	st.f32 	[%rd26], %f10;
	cvt.rn.f32.u32 	%f11, %r3;
	ld.global.u64 	%rd27, [%rd25];
	st.f32 	[%rd27+4], %f11;
	add.u64 	%rd28, %SP, 0;
	add.u64 	%rd29, %SPL, 0;
	st.local.u32 	[%rd29], %r1;
	mov.u64 	%rd30, $str;
	cvta.global.u64 	%rd31, %rd30;
	{ // callseq 0, 0
	.param .b64 param0;
	st.param.b64 	[param0], %rd31;
	.param .b64 param1;
	st.param.b64 	[param1], %rd28;
	.param .b32 retval0;
	call.uni (retval0), 
	vprintf, 
	(
	param0, 
	param1
	);
	ld.param.b32 	%r14, [retval0];
	} // callseq 0
$L__BB0_14:
	bar.sync 	0;
	ret;

}


// ===== COMPILED SASS (sm_100) =====

	.target	sm_100

	.elftype	@"ET_EXEC"


//--------------------- .note.nv.tkinfo           --------------------------
	.section	.note.nv.tkinfo,"",@"SHT_NOTE"
	.sectionflags	@"SHF_NOTE_NV_TKINFO"
	.tkinfo
        /*0018*/ 	.word	0x00000002
        /*0030*/ 	.string	""
        /*0030*/ 	.string	"ptxas"
        /*0030*/ 	.string	"Cuda compilation tools, release 13.0, V13.0.88"
        /*0030*/ 	.string	"Build cuda_13.0.r13.0/compiler.36424714_0"
        /*0030*/ 	.string	"-arch sm_100 -m 64 "



//--------------------- .note.nv.cuinfo           --------------------------
	.section	.note.nv.cuinfo,"",@"SHT_NOTE"
	.sectionflags	@"SHF_NOTE_NV_CUINFO"
        /*0018*/ 	.short	0x0002
        /*001a*/ 	.short	0x0064
        /*001c*/ 	.short	0x0082
	.zero		2


//--------------------- .nv.info                  --------------------------
	.section	.nv.info,"",@"SHT_CUDA_INFO"
	.align	4


	//----- nvinfo : EIATTR_REGCOUNT
	.align		4
        /*0000*/ 	.byte	0x04, 0x2f
        /*0002*/ 	.short	(.L_2 - .L_1)
	.align		4
.L_1:
        /*0004*/ 	.word	index@(_Z7extremePPfiiS0_)
        /*0008*/ 	.word	0x00000018


	//----- nvinfo : EIATTR_FRAME_SIZE
	.align		4
.L_2:
        /*000c*/ 	.byte	0x04, 0x11
        /*000e*/ 	.short	(.L_4 - .L_3)
	.align		4
.L_3:
        /*0010*/ 	.word	index@(_Z7extremePPfiiS0_)
        /*0014*/ 	.word	0x00000008


	//----- nvinfo : EIATTR_MIN_STACK_SIZE
	.align		4
.L_4:
        /*0018*/ 	.byte	0x04, 0x12
        /*001a*/ 	.short	(.L_6 - .L_5)
	.align		4
.L_5:
        /*001c*/ 	.word	index@(_Z7extremePPfiiS0_)
        /*0020*/ 	.word	0x00000008
.L_6:


//--------------------- .nv.compat                --------------------------
	.section	.nv.compat,"",@"SHT_CUDA_COMPAT_INFO"
	.align	4
        /*0000*/ 	.byte	0x02, 0x09, 0x00, 0x00, 0x02, 0x02, 0x01, 0x00, 0x02, 0x05, 0x05, 0x00, 0x03, 0x07, 0x01, 0x01
        /*0010*/ 	.byte	0x02, 0x03, 0x00, 0x00, 0x02, 0x06, 0x01, 0x00, 0x04, 0x0b, 0x08, 0x00, 0x09, 0x00, 0x00, 0x00
        /*0020*/ 	.byte	0x00, 0x00, 0x00, 0x00


//--------------------- .nv.info._Z7extremePPfiiS0_ --------------------------
	.section	.nv.info._Z7extremePPfiiS0_,"",@"SHT_CUDA_INFO"
	.sectionflags	@""
	.align	4


	//----- nvinfo : EIATTR_CUDA_API_VERSION
	.align		4
        /*0000*/ 	.byte	0x04, 0x37
        /*0002*/ 	.short	(.L_8 - .L_7)
.L_7:
        /*0004*/ 	.word	0x00000082


	//----- nvinfo : EIATTR_KPARAM_INFO
	.align		4
.L_8:
        /*0008*/ 	.byte	0x04, 0x17
        /*000a*/ 	.short	(.L_10 - .L_9)
.L_9:
        /*000c*/ 	.word	0x00000000
        /*0010*/ 	.short	0x0003
        /*0012*/ 	.short	0x0010
        /*0014*/ 	.byte	0x00, 0xf5, 0x21, 0x00


	//----- nvinfo : EIATTR_KPARAM_INFO
	.align		4
.L_10:
        /*0018*/ 	.byte	0x04, 0x17
        /*001a*/ 	.short	(.L_12 - .L_11)
.L_11:
        /*001c*/ 	.word	0x00000000
        /*0020*/ 	.short	0x0002
        /*0022*/ 	.short	0x000c
        /*0024*/ 	.byte	0x00, 0xf0, 0x11, 0x00


	//----- nvinfo : EIATTR_KPARAM_INFO
	.align		4
.L_12:
        /*0028*/ 	.byte	0x04, 0x17
        /*002a*/ 	.short	(.L_14 - .L_13)
.L_13:
        /*002c*/ 	.word	0x00000000
        /*0030*/ 	.short	0x0001
        /*0032*/ 	.short	0x0008
        /*0034*/ 	.byte	0x00, 0xf0, 0x11, 0x00


	//----- nvinfo : EIATTR_KPARAM_INFO
	.align		4
.L_14:
        /*0038*/ 	.byte	0x04, 0x17
        /*003a*/ 	.short	(.L_16 - .L_15)
.L_15:
        /*003c*/ 	.word	0x00000000
        /*0040*/ 	.short	0x0000
        /*0042*/ 	.short	0x0000
        /*0044*/ 	.byte	0x00, 0xf5, 0x21, 0x00


	//----- nvinfo : EIATTR_SPARSE_MMA_MASK
	.align		4
.L_16:
        /*0048*/ 	.byte	0x03, 0x50
        /*004a*/ 	.short	0x0000


	//----- nvinfo : EIATTR_MAXREG_COUNT
	.align		4
        /*004c*/ 	.byte	0x03, 0x1b
        /*004e*/ 	.short	0x00ff


	//----- nvinfo : EIATTR_NUM_BARRIERS
	.align		4
        /*0050*/ 	.byte	0x02, 0x4c
        /*0052*/ 	.byte	0x01
	.zero		1


	//----- nvinfo : EIATTR_EXTERNS
	.align		4
        /*0054*/ 	.byte	0x04, 0x0f
        /*0056*/ 	.short	(.L_18 - .L_17)


	//   ....[0]....
	.align		4
.L_17:
        /*0058*/ 	.word	index@(vprintf)


	//----- nvinfo : EIATTR_MERCURY_ISA_VERSION
	.align		4
.L_18:
        /*005c*/ 	.byte	0x03, 0x5f
        /*005e*/ 	.short	0x0101


	//----- nvinfo : EIATTR_VRC_CTA_INIT_COUNT
	.align		4
        /*0060*/ 	.byte	0x02, 0x4a
	.zero		1
	.zero		1


	//----- nvinfo : EIATTR_SYSCALL_OFFSETS
	.align		4
        /*0064*/ 	.byte	0x04, 0x46
        /*0066*/ 	.short	(.L_20 - .L_19)


	//   ....[0]....
.L_19:
        /*0068*/ 	.word	0x00000940


	//----- nvinfo : EIATTR_EXIT_INSTR_OFFSETS
	.align		4
.L_20:
        /*006c*/ 	.byte	0x04, 0x1c
        /*006e*/ 	.short	(.L_22 - .L_21)


	//   ....[0]....
.L_21:
        /*0070*/ 	.word	0x00000970


	//----- nvinfo : EIATTR_CRS_STACK_SIZE
	.align		4
.L_22:
        /*0074*/ 	.byte	0x04, 0x1e
        /*0076*/ 	.short	(.L_24 - .L_23)
.L_23:
        /*0078*/ 	.word	0x00000000


	//----- nvinfo : EIATTR_CBANK_PARAM_SIZE
	.align		4
.L_24:
        /*007c*/ 	.byte	0x03, 0x19
        /*007e*/ 	.short	0x0018


	//----- nvinfo : EIATTR_PARAM_CBANK
	.align		4
        /*0080*/ 	.byte	0x04, 0x0a
        /*0082*/ 	.short	(.L_26 - .L_25)
	.align		4
.L_25:
        /*0084*/ 	.word	index@(.nv.constant0._Z7extremePPfiiS0_)
        /*0088*/ 	.short	0x0380
        /*008a*/ 	.short	0x0018


	//----- nvinfo : EIATTR_SW_WAR
	.align		4
.L_26:
        /*008c*/ 	.byte	0x04, 0x36
        /*008e*/ 	.short	(.L_28 - .L_27)
.L_27:
        /*0090*/ 	.word	0x00000008
.L_28:


//--------------------- .nv.callgraph             --------------------------
	.section	.nv.callgraph,"",@"SHT_CUDA_CALLGRAPH"
	.align	4
	.sectionentsize	8
	.align		4
        /*0000*/ 	.word	0x00000000
	.align		4
        /*0004*/ 	.word	0xffffffff
	.align		4
        /*0008*/ 	.word	index@(_Z7extremePPfiiS0_)
	.align		4
        /*000c*/ 	.word	index@(vprintf)
	.align		4
        /*0010*/ 	.word	0x00000000
	.align		4
        /*0014*/ 	.word	0xfffffffe
	.align		4
        /*0018*/ 	.word	0x00000000
	.align		4
        /*001c*/ 	.word	0xfffffffd
	.align		4
        /*0020*/ 	.word	0x00000000
	.align		4
        /*0024*/ 	.word	0xfffffffc


//--------------------- .nv.constant4             --------------------------
	.section	.nv.constant4,"a",@progbits
	.align	8
	.align		8
.nv.constant4:
        /*0000*/ 	.dword	vprintf
	.align		8
        /*0008*/ 	.dword	$str


//--------------------- .text._Z7extremePPfiiS0_  --------------------------
	.section	.text._Z7extremePPfiiS0_,"ax",@progbits
	.align	128
        .global         _Z7extremePPfiiS0_
        .type           _Z7extremePPfiiS0_,@function
        .size           _Z7extremePPfiiS0_,(.L_x_13 - _Z7extremePPfiiS0_)
        .other          _Z7extremePPfiiS0_,@"STO_CUDA_ENTRY STV_DEFAULT"
_Z7extremePPfiiS0_:
.text._Z7extremePPfiiS0_:
[----:B------:R-:W0:Y:S08]  /*0000*/  LDC R1, c[0x0][0x37c] ;  /* 0x0000df00ff017b82 */ /* 0x000e300000000800 */
[----:B------:R-:W1:Y:S01]  /*0010*/  LDC R7, c[0x0][0x388] ;  /* 0x0000e200ff077b82 */ /* 0x000e620000000800 */
[----:B------:R-:W2:Y:S01]  /*0020*/  S2R R0, SR_TID.X ;  /* 0x0000000000007919 */ /* 0x000ea20000002100 */
[----:B------:R-:W3:Y:S01]  /*0030*/  LDCU.64 UR36, c[0x0][0x358] ;  /* 0x00006b00ff2477ac */ /* 0x000ee20008000a00 */
[----:B0-----:R-:W-:-:S05]  /*0040*/  VIADD R1, R1, 0xfffffff8 ;  /* 0xfffffff801017836 */ /* 0x001fca0000000000 */
[----:B------:R-:W0:Y:S08]  /*0050*/  LDC.64 R16, c[0x0][0x380] ;  /* 0x0000e000ff107b82 */ /* 0x000e300000000a00 */
[----:B------:R-:W4:Y:S01]  /*0060*/  LDC R10, c[0x0][0x38c] ;  /* 0x0000e300ff0a7b82 */ /* 0x000f220000000800 */
[----:B-1----:R-:W-:-:S04]  /*0070*/  IABS R9, R7 ;  /* 0x0000000700097213 */ /* 0x002fc80000000000 */
[----:B------:R-:W1:Y:S01]  /*0080*/  I2F.RP R4, R9 ;  /* 0x0000000900047306 */ /* 0x000e620000209400 */
[----:B--2---:R-:W-:-:S07]  /*0090*/  IABS R6, R0 ;  /* 0x0000000000067213 */ /* 0x004fce0000000000 */
[----:B-1----:R-:W1:Y:S02]  /*00a0*/  MUFU.RCP R4, R4 ;  /* 0x0000000400047308 */ /* 0x002e640000001000 */
[----:B-1----:R-:W-:-:S06]  /*00b0*/  VIADD R3, R4, 0xffffffe ;  /* 0x0ffffffe04037836 */ /* 0x002fcc0000000000 */
[----:B------:R-:W1:Y:S02]  /*00c0*/  F2I.FTZ.U32.TRUNC.NTZ R3, R3 ;  /* 0x0000000300037305 */ /* 0x000e64000021f000 */
[----:B-1----:R-:W-:-:S04]  /*00d0*/  IMAD.MOV R2, RZ, RZ, -R3 ;  /* 0x000000ffff027224 */ /* 0x002fc800078e0a03 */
[----:B------:R-:W-:Y:S02]  /*00e0*/  IMAD R5, R2, R9, RZ ;  /* 0x0000000902057224 */ /* 0x000fe400078e02ff */
[----:B------:R-:W-:-:S04]  /*00f0*/  IMAD.MOV.U32 R2, RZ, RZ, RZ ;  /* 0x000000ffff027224 */ /* 0x000fc800078e00ff */
[----:B------:R-:W-:Y:S01]  /*0100*/  IMAD.HI.U32 R5, R3, R5, R2 ;  /* 0x0000000503057227 */ /* 0x000fe200078e0002 */
[----:B------:R-:W-:-:S03]  /*0110*/  LOP3.LUT R3, R0, R7, RZ, 0x3c, !PT ;  /* 0x0000000700037212 */ /* 0x000fc600078e3cff */
[----:B------:R-:W-:Y:S01]  /*0120*/  IMAD.MOV.U32 R2, RZ, RZ, R6 ;  /* 0x000000ffff027224 */ /* 0x000fe200078e0006 */
[----:B------:R-:W-:-:S03]  /*0130*/  ISETP.GE.AND P1, PT, R3, RZ, PT ;  /* 0x000000ff0300720c */ /* 0x000fc60003f26270 */
[----:B------:R-:W-:-:S04]  /*0140*/  IMAD.HI.U32 R12, R5, R2, RZ ;  /* 0x00000002050c7227 */ /* 0x000fc800078e00ff */
[----:B------:R-:W-:-:S04]  /*0150*/  IMAD.MOV R4, RZ, RZ, -R12 ;  /* 0x000000ffff047224 */ /* 0x000fc800078e0a0c */
[----:B------:R-:W-:-:S05]  /*0160*/  IMAD R4, R9, R4, R2 ;  /* 0x0000000409047224 */ /* 0x000fca00078e0202 */
[----:B------:R-:W-:-:S13]  /*0170*/  ISETP.GT.U32.AND P2, PT, R9, R4, PT ;  /* 0x000000040900720c */ /* 0x000fda0003f44070 */
[----:B------:R-:W-:Y:S02]  /*0180*/  @!P2 IMAD.IADD R4, R4, 0x1, -R9 ;  /* 0x000000010404a824 */ /* 0x000fe400078e0a09 */
[----:B------:R-:W-:Y:S01]  /*0190*/  @!P2 VIADD R12, R12, 0x1 ;  /* 0x000000010c0ca836 */ /* 0x000fe20000000000 */
[----:B------:R-:W-:Y:S02]  /*01a0*/  ISETP.NE.AND P2, PT, R7, RZ, PT ;  /* 0x000000ff0700720c */ /* 0x000fe40003f45270 */
[----:B------:R-:W-:-:S13]  /*01b0*/  ISETP.GE.U32.AND P0, PT, R4, R9, PT ;  /* 0x000000090400720c */ /* 0x000fda0003f06070 */
[----:B------:R-:W-:-:S04]  /*01c0*/  @P0 VIADD R12, R12, 0x1 ;  /* 0x000000010c0c0836 */ /* 0x000fc80000000000 */
[----:B------:R-:W-:Y:S01]  /*01d0*/  @!P1 IMAD.MOV R12, RZ, RZ, -R12 ;  /* 0x000000ffff0c9224 */ /* 0x000fe200078e0a0c */
[----:B------:R-:W-:-:S05]  /*01e0*/  @!P2 LOP3.LUT R12, RZ, R7, RZ, 0x33, !PT ;  /* 0x00000007ff0ca212 */ /* 0x000fca00078e33ff */
[----:B0-----:R-:W-:-:S05]  /*01f0*/  IMAD.WIDE R8, R12, 0x8, R16 ;  /* 0x000000080c087825 */ /* 0x001fca00078e0210 */
[----:B---3--:R-:W2:Y:S01]  /*0200*/  LDG.E.64 R4, desc[UR36][R8.64] ;  /* 0x0000002408047981 */ /* 0x008ea2000c1e1b00 */
[----:B----4-:R-:W-:Y:S02]  /*0210*/  IABS R6, R10 ;  /* 0x0000000a00067213 */ /* 0x010fe40000000000 */
[----:B------:R-:W-:Y:S02]  /*0220*/  ISETP.GE.AND P2, PT, R0, RZ, PT ;  /* 0x000000ff0000720c */ /* 0x000fe40003f46270 */
[----:B------:R-:W0:Y:S08]  /*0230*/  I2F.RP R3, R6 ;  /* 0x0000000600037306 */ /* 0x000e300000209400 */
[----:B0-----:R-:W0:Y:S02]  /*0240*/  MUFU.RCP R3, R3 ;  /* 0x0000000300037308 */ /* 0x001e240000001000 */
[----:B0-----:R-:W-:-:S06]  /*0250*/  VIADD R14, R3, 0xffffffe ;  /* 0x0ffffffe030e7836 */ /* 0x001fcc0000000000 */
[----:B------:R0:W1:Y:S02]  /*0260*/  F2I.FTZ.U32.TRUNC.NTZ R15, R14 ;  /* 0x0000000e000f7305 */ /* 0x000064000021f000 */
[----:B0-----:R-:W-:Y:S02]  /*0270*/  IMAD.MOV.U32 R14, RZ, RZ, RZ ;  /* 0x000000ffff0e7224 */ /* 0x001fe400078e00ff */
[----:B-1----:R-:W-:-:S04]  /*0280*/  IMAD.MOV R11, RZ, RZ, -R15 ;  /* 0x000000ffff0b7224 */ /* 0x002fc800078e0a0f */
[----:B------:R-:W-:-:S04]  /*0290*/  IMAD R11, R11, R6, RZ ;  /* 0x000000060b0b7224 */ /* 0x000fc800078e02ff */
[----:B------:R-:W-:-:S06]  /*02a0*/  IMAD.HI.U32 R15, R15, R11, R14 ;  /* 0x0000000b0f0f7227 */ /* 0x000fcc00078e000e */
[----:B------:R-:W-:-:S04]  /*02b0*/  IMAD.HI.U32 R15, R15, R2, RZ ;  /* 0x000000020f0f7227 */ /* 0x000fc800078e00ff */
[----:B------:R-:W-:-:S04]  /*02c0*/  IMAD.MOV R15, RZ, RZ, -R15 ;  /* 0x000000ffff0f7224 */ /* 0x000fc800078e0a0f */
[----:B------:R-:W-:-:S05]  /*02d0*/  IMAD R15, R6, R15, R2 ;  /* 0x0000000f060f7224 */ /* 0x000fca00078e0202 */
[----:B------:R-:W-:-:S13]  /*02e0*/  ISETP.GT.U32.AND P0, PT, R6, R15, PT ;  /* 0x0000000f0600720c */ /* 0x000fda0003f04070 */
[----:B------:R-:W-:Y:S01]  /*02f0*/  @!P0 IMAD.IADD R15, R15, 0x1, -R6 ;  /* 0x000000010f0f8824 */ /* 0x000fe200078e0a06 */
[----:B------:R-:W-:-:S04]  /*0300*/  ISETP.NE.AND P0, PT, R10, RZ, PT ;  /* 0x000000ff0a00720c */ /* 0x000fc80003f05270 */
[----:B------:R-:W-:-:S13]  /*0310*/  ISETP.GT.U32.AND P1, PT, R6, R15, PT ;  /* 0x0000000f0600720c */ /* 0x000fda0003f24070 */
[----:B------:R-:W-:-:S04]  /*0320*/  @!P1 IMAD.IADD R15, R15, 0x1, -R6 ;  /* 0x000000010f0f9824 */ /* 0x000fc800078e0a06 */
[----:B------:R-:W-:Y:S01]  /*0330*/  @!P2 IMAD.MOV R15, RZ, RZ, -R15 ;  /* 0x000000ffff0fa224 */ /* 0x000fe200078e0a0f */
[----:B------:R-:W-:-:S05]  /*0340*/  @!P0 LOP3.LUT R15, RZ, R10, RZ, 0x33, !PT ;  /* 0x0000000aff0f8212 */ /* 0x000fca00078e33ff */
[----:B--2---:R-:W-:-:S05]  /*0350*/  IMAD.WIDE.U32 R2, R15, 0x4, R4 ;  /* 0x000000040f027825 */ /* 0x004fca00078e0004 */
[----:B------:R0:W5:Y:S01]  /*0360*/  LD.E R11, desc[UR36][R2.64] ;  /* 0x00000024020b7980 */ /* 0x000162000c101900 */
[----:B------:R-:W1:Y:S01]  /*0370*/  LDCU UR4, c[0x0][0x2f8] ;  /* 0x00005f00ff0477ac */ /* 0x000e620008000800 */
[C---:B------:R-:W-:Y:S01]  /*0380*/  ISETP.GE.AND P1, PT, R12.reuse, 0x1, PT ;  /* 0x000000010c00780c */ /* 0x040fe20003f26270 */
[----:B------:R-:W-:Y:S01]  /*0390*/  VIADD R7, R7, 0xffffffff ;  /* 0xffffffff07077836 */ /* 0x000fe20000000000 */
[----:B------:R-:W-:Y:S01]  /*03a0*/  BSSY.RECONVERGENT B0, `(.L_x_0) ;  /* 0x000001b000007945 */ /* 0x000fe20003800200 */
[----:B------:R-:W2:Y:S01]  /*03b0*/  LDCU UR5, c[0x0][0x2fc] ;  /* 0x00005f80ff0577ac */ /* 0x000ea20008000800 */
[----:B------:R-:W-:Y:S02]  /*03c0*/  IMAD.MOV.U32 R13, RZ, RZ, 0x1 ;  /* 0x00000001ff0d7424 */ /* 0x000fe400078e00ff */
[----:B------:R-:W-:Y:S02]  /*03d0*/  ISETP.GE.AND P0, PT, R12, R7, PT ;  /* 0x000000070c00720c */ /* 0x000fe40003f06270 */
[----:B-1----:R-:W-:-:S05]  /*03e0*/  IADD3 R6, P2, PT, R1, UR4, RZ ;  /* 0x0000000401067c10 */ /* 0x002fca000ff5e0ff */
[----:B--2---:R-:W-:Y:S01]  /*03f0*/  IMAD.X R7, RZ, RZ, UR5, P2 ;  /* 0x00000005ff077e24 */ /* 0x004fe200090e06ff */
[----:B0-----:R-:W-:Y:S07]  /*0400*/  @!P1 BRA `(.L_x_1) ;  /* 0x0000000000509947 */ /* 0x001fee0003800000 */
[----:B------:R-:W-:-:S04]  /*0410*/  VIADD R19, R12, 0xffffffff ;  /* 0xffffffff0c137836 */ /* 0x000fc80000000000 */
[----:B------:R-:W-:-:S06]  /*0420*/  IMAD.WIDE.U32 R18, R19, 0x8, R16 ;  /* 0x0000000813127825 */ /* 0x000fcc00078e0010 */
[----:B------:R-:W2:Y:S01]  /*0430*/  LDG.E.64 R18, desc[UR36][R18.64] ;  /* 0x0000002412127981 */ /* 0x000ea2000c1e1b00 */
[C---:B------:R-:W-:Y:S01]  /*0440*/  ISETP.NE.AND P2, PT, R15.reuse, RZ, PT ;  /* 0x000000ff0f00720c */ /* 0x040fe20003f45270 */
[----:B--2---:R-:W-:-:S05]  /*0450*/  IMAD.WIDE.U32 R16, R15, 0x4, R18 ;  /* 0x000000040f107825 */ /* 0x004fca00078e0012 */
[----:B------:R-:W2:Y:S02]  /*0460*/  LD.E R14, desc[UR36][R16.64] ;  /* 0x00000024100e7980 */ /* 0x000ea4000c101900 */
[----:B--2--5:R-:W-:-:S04]  /*0470*/  FSETP.GE.AND P1, PT, R14, R11, PT ;  /* 0x0000000b0e00720b */ /* 0x024fc80003f26000 */
[----:B------:R-:W-:Y:S01]  /*0480*/  SEL R13, RZ, 0x1, P1 ;  /* 0x00000001ff0d7807 */ /* 0x000fe20000800000 */
[----:B------:R-:W-:Y:S08]  /*0490*/  @!P2 BRA `(.L_x_1) ;  /* 0x00000000002ca947 */ /* 0x000ff00003800000 */
[----:B------:R-:W-:Y:S02]  /*04a0*/  VIADD R14, R10, 0xffffffff ;  /* 0xffffffff0a0e7836 */ /* 0x000fe40000000000 */
[----:B------:R-:W-:-:S03]  /*04b0*/  VIADD R21, R15, 0xffffffff ;  /* 0xffffffff0f157836 */ /* 0x000fc60000000000 */
[----:B------:R-:W-:Y:S01]  /*04c0*/  ISETP.GE.AND P1, PT, R15, R14, PT ;  /* 0x0000000e0f00720c */ /* 0x000fe20003f26270 */
[----:B------:R-:W-:-:S06]  /*04d0*/  IMAD.WIDE.U32 R18, R21, 0x4, R18 ;  /* 0x0000000415127825 */ /* 0x000fcc00078e0012 */
[----:B------:R-:W2:Y:S06]  /*04e0*/  LD.E R18, desc[UR36][R18.64] ;  /* 0x0000002412127980 */ /* 0x000eac000c101900 */
[----:B------:R-:W3:Y:S01]  /*04f0*/  @!P1 LD.E R16, desc[UR36][R16.64+0x4] ;  /* 0x0000042410109980 */ /* 0x000ee2000c101900 */
[----:B--2---:R-:W-:-:S04]  /*0500*/  FSETP.GE.AND P2, PT, R18, R11, PT ;  /* 0x0000000b1200720b */ /* 0x004fc80003f46000 */
[----:B------:R-:W-:Y:S02]  /*0510*/  SEL R13, R13, RZ, !P2 ;  /* 0x000000ff0d0d7207 */ /* 0x000fe40005000000 */
[----:B---3--:R-:W-:-:S04]  /*0520*/  @!P1 FSETP.GE.AND P2, PT, R16, R11, PT ;  /* 0x0000000b1000920b */ /* 0x008fc80003f46000 */
[----:B------:R-:W-:-:S04]  /*0530*/  @!P1 SEL R14, R13, RZ, !P2 ;  /* 0x000000ff0d0e9207 */ /* 0x000fc80005000000 */
[----:B------:R-:W-:-:S07]  /*0540*/  @!P1 PRMT R13, R14, 0x7610, R13 ;  /* 0x000076100e0d9816 */ /* 0x000fce000000000d */
.L_x_1:
[----:B------:R-:W-:Y:S05]  /*0550*/  BSYNC.RECONVERGENT B0 ;  /* 0x0000000000007941 */ /* 0x000fea0003800200 */
.L_x_0:
[----:B------:R-:W-:Y:S04]  /*0560*/  BSSY.RECONVERGENT B0, `(.L_x_2) ;  /* 0x0000022000007945 */ /* 0x000fe80003800200 */
[----:B------:R-:W-:Y:S04]  /*0570*/  BSSY.RELIABLE B6, `(.L_x_3) ;  /* 0x000001b000067945 */ /* 0x000fe80003800100 */
[----:B------:R-:W-:Y:S05]  /*0580*/  @P0 BRA `(.L_x_4) ;  /* 0x0000000000580947 */ /* 0x000fea0003800000 */
[----:B------:R-:W2:Y:S01]  /*0590*/  LDG.E.64 R8, desc[UR36][R8.64+0x8] ;  /* 0x0000082408087981 */ /* 0x000ea2000c1e1b00 */
[C---:B------:R-:W-:Y:S01]  /*05a0*/  ISETP.NE.AND P1, PT, R15.reuse, RZ, PT ;  /* 0x000000ff0f00720c */ /* 0x040fe20003f25270 */
[----:B--2---:R-:W-:-:S05]  /*05b0*/  IMAD.WIDE.U32 R16, R15, 0x4, R8 ;  /* 0x000000040f107825 */ /* 0x004fca00078e0008 */
[----:B------:R-:W2:Y:S07]  /*05c0*/  LD.E R14, desc[UR36][R16.64] ;  /* 0x00000024100e7980 */ /* 0x000eae000c101900 */
[----:B------:R-:W-:Y:S05]  /*05d0*/  @!P1 BREAK.RELIABLE B6 ;  /* 0x0000000000069942 */ /* 0x000fea0003800100 */
[----:B--2--5:R-:W-:-:S04]  /*05e0*/  FSETP.GE.AND P0, PT, R14, R11, PT ;  /* 0x0000000b0e00720b */ /* 0x024fc80003f06000 */
[----:B------:R-:W-:Y:S01]  /*05f0*/  SEL R13, R13, RZ, !P0 ;  /* 0x000000ff0d0d7207 */ /* 0x000fe20004000000 */
[----:B------:R-:W-:Y:S08]  /*0600*/  @!P1 BRA `(.L_x_5) ;  /* 0x00000000005c9947 */ /* 0x000ff00003800000 */
[----:B------:R-:W-:-:S04]  /*0610*/  VIADD R19, R15, 0xffffffff ;  /* 0xffffffff0f137836 */ /* 0x000fc80000000000 */
[----:B------:R-:W-:-:S06]  /*0620*/  IMAD.WIDE.U32 R8, R19, 0x4, R8 ;  /* 0x0000000413087825 */ /* 0x000fcc00078e0008 */
[----:B------:R-:W2:Y:S01]  /*0630*/  LD.E R8, desc[UR36][R8.64] ;  /* 0x0000002408087980 */ /* 0x000ea2000c101900 */
[----:B------:R-:W-:Y:S01]  /*0640*/  VIADD R14, R10, 0xffffffff ;  /* 0xffffffff0a0e7836 */ /* 0x000fe20000000000 */
[----:B------:R-:W-:Y:S04]  /*0650*/  BSSY.RECONVERGENT B1, `(.L_x_6) ;  /* 0x0000008000017945 */ /* 0x000fe80003800200 */
[----:B------:R-:W-:Y:S02]  /*0660*/  ISETP.GE.AND P1, PT, R15, R14, PT ;  /* 0x0000000e0f00720c */ /* 0x000fe40003f26270 */
[----:B--2---:R-:W-:-:S04]  /*0670*/  FSETP.GE.AND P0, PT, R8, R11, PT ;  /* 0x0000000b0800720b */ /* 0x004fc80003f06000 */
[----:B------:R-:W-:-:S07]  /*0680*/  SEL R13, R13, RZ, !P0 ;  /* 0x000000ff0d0d7207 */ /* 0x000fce0004000000 */
[----:B------:R-:W-:Y:S05]  /*0690*/  @P1 BRA `(.L_x_7) ;  /* 0x00000000000c1947 */ /* 0x000fea0003800000 */
[----:B------:R-:W2:Y:S02]  /*06a0*/  LD.E R16, desc[UR36][R16.64+0x4] ;  /* 0x0000042410107980 */ /* 0x000ea4000c101900 */
[----:B--2---:R-:W-:-:S04]  /*06b0*/  FSETP.GE.AND P0, PT, R16, R11, PT ;  /* 0x0000000b1000720b */ /* 0x004fc80003f06000 */
[----:B------:R-:W-:-:S09]  /*06c0*/  SEL R13, R13, RZ, !P0 ;  /* 0x000000ff0d0d7207 */ /* 0x000fd20004000000 */
.L_x_7:
[----:B------:R-:W-:Y:S05]  /*06d0*/  BSYNC.RECONVERGENT B1 ;  /* 0x0000000000017941 */ /* 0x000fea0003800200 */
.L_x_6:
[----:B------:R-:W-:Y:S05]  /*06e0*/  BRA `(.L_x_8) ;  /* 0x00000000000c7947 */ /* 0x000fea0003800000 */
.L_x_4:
[----:B------:R-:W-:-:S13]  /*06f0*/  ISETP.NE.AND P0, PT, R15, RZ, PT ;  /* 0x000000ff0f00720c */ /* 0x000fda0003f05270 */
[----:B------:R-:W-:Y:S05]  /*0700*/  @!P0 BREAK.RELIABLE B6 ;  /* 0x0000000000068942 */ /* 0x000fea0003800100 */
[----:B------:R-:W-:Y:S05]  /*0710*/  @!P0 BRA `(.L_x_5) ;  /* 0x0000000000188947 */ /* 0x000fea0003800000 */
.L_x_8:
[----:B------:R-:W-:Y:S05]  /*0720*/  BSYNC.RELIABLE B6 ;  /* 0x0000000000067941 */ /* 0x000fea0003800100 */
.L_x_3:
[----:B------:R-:W-:-:S04]  /*0730*/  VIADD R9, R15, 0xffffffff ;  /* 0xffffffff0f097836 */ /* 0x000fc80000000000 */
[----:B------:R-:W-:-:S06]  /*0740*/  IMAD.WIDE.U32 R4, R9, 0x4, R4 ;  /* 0x0000000409047825 */ /* 0x000fcc00078e0004 */
[----:B------:R-:W2:Y:S02]  /*0750*/  LD.E R4, desc[UR36][R4.64] ;  /* 0x0000002404047980 */ /* 0x000ea4000c101900 */
[----:B--2--5:R-:W-:-:S04]  /*0760*/  FSETP.GE.AND P0, PT, R4, R11, PT ;  /* 0x0000000b0400720b */ /* 0x024fc80003f06000 */
[----:B------:R-:W-:-:S09]  /*0770*/  SEL R13, R13, RZ, !P0 ;  /* 0x000000ff0d0d7207 */ /* 0x000fd20004000000 */
.L_x_5:
[----:B------:R-:W-:Y:S05]  /*0780*/  BSYNC.RECONVERGENT B0 ;  /* 0x0000000000007941 */ /* 0x000fea0003800200 */
.L_x_2:
[----:B------:R-:W-:Y:S05]  /*0790*/  WARPSYNC.ALL ;  /* 0x0000000000007948 */ /* 0x000fea0003800000 */
[----:B------:R-:W-:-:S05]  /*07a0*/  VIADD R10, R10, 0xffffffff ;  /* 0xffffffff0a0a7836 */ /* 0x000fca0000000000 */
[----:B------:R-:W-:-:S13]  /*07b0*/  ISETP.GE.AND P0, PT, R15, R10, PT ;  /* 0x0000000a0f00720c */ /* 0x000fda0003f06270 */
[----:B------:R-:W-:Y:S05]  /*07c0*/  @P0 BRA `(.L_x_9) ;  /* 0x0000000000140947 */ /* 0x000fea0003800000 */
[----:B------:R-:W2:Y:S01]  /*07d0*/  LD.E R2, desc[UR36][R2.64+0x4] ;  /* 0x0000042402027980 */ /* 0x000ea2000c101900 */
[----:B------:R-:W-:-:S04]  /*07e0*/  LOP3.LUT P0, RZ, R13, 0xff, RZ, 0xc0, !PT ;  /* 0x000000ff0dff7812 */ /* 0x000fc8000780c0ff */
[----:B--2--5:R-:W-:-:S13]  /*07f0*/  FSETP.GE.OR P0, PT, R2, R11, !P0 ;  /* 0x0000000b0200720b */ /* 0x024fda0004706400 */
[----:B------:R-:W-:Y:S05]  /*0800*/  @P0 BRA `(.L_x_10) ;  /* 0x0000000000500947 */ /* 0x000fea0003800000 */
[----:B------:R-:W-:Y:S05]  /*0810*/  BRA `(.L_x_11) ;  /* 0x00000000000c7947 */ /* 0x000fea0003800000 */
.L_x_9:
[----:B------:R-:W-:-:S04]  /*0820*/  PRMT R2, R13, 0x9910, RZ ;  /* 0x000099100d027816 */ /* 0x000fc800000000ff */
[----:B------:R-:W-:-:S13]  /*0830*/  ISETP.NE.AND P0, PT, R2, RZ, PT ;  /* 0x000000ff0200720c */ /* 0x000fda0003f05270 */
[----:B------:R-:W-:Y:S05]  /*0840*/  @!P0 BRA `(.L_x_10) ;  /* 0x0000000000408947 */ /* 0x000fea0003800000 */
.L_x_11:
[----:B------:R-:W0:Y:S01]  /*0850*/  LDC.64 R8, c[0x0][0x390] ;  /* 0x0000e400ff087b82 */ /* 0x000e220000000a00 */
[----:B------:R-:W-:Y:S01]  /*0860*/  I2FP.F32.S32 R2, R12 ;  /* 0x0000000c00027245 */ /* 0x000fe20000201400 */
[----:B------:R-:W1:Y:S01]  /*0870*/  LDCU.64 UR4, c[0x4][0x8] ;  /* 0x01000100ff0477ac */ /* 0x000e620008000a00 */
[----:B0-----:R-:W-:-:S05]  /*0880*/  IMAD.WIDE.U32 R8, R0, 0x8, R8 ;  /* 0x0000000800087825 */ /* 0x001fca00078e0008 */
[----:B-----5:R-:W2:Y:S01]  /*0890*/  LDG.E.64 R10, desc[UR36][R8.64] ;  /* 0x00000024080a7981 */ /* 0x020ea2000c1e1b00 */
[----:B------:R-:W-:Y:S02]  /*08a0*/  I2FP.F32.U32 R3, R15 ;  /* 0x0000000f00037245 */ /* 0x000fe40000201000 */
[----:B------:R-:W-:Y:S01]  /*08b0*/  MOV R14, 0x0 ;  /* 0x00000000000e7802 */ /* 0x000fe20000000f00 */
[----:B--2---:R0:W-:Y:S04]  /*08c0*/  ST.E desc[UR36][R10.64], R2 ;  /* 0x000000020a007985 */ /* 0x0041e8000c101924 */
[----:B------:R-:W2:Y:S01]  /*08d0*/  LDG.E.64 R12, desc[UR36][R8.64] ;  /* 0x00000024080c7981 */ /* 0x000ea2000c1e1b00 */
[----:B------:R-:W3:Y:S01]  /*08e0*/  LDC.64 R14, c[0x4][R14] ;  /* 0x010000000e0e7b82 */ /* 0x000ee20000000a00 */
[----:B-1----:R-:W-:-:S02]  /*08f0*/  IMAD.U32 R4, RZ, RZ, UR4 ;  /* 0x00000004ff047e24 */ /* 0x002fc4000f8e00ff */
[----:B------:R-:W-:Y:S01]  /*0900*/  IMAD.U32 R5, RZ, RZ, UR5 ;  /* 0x00000005ff057e24 */ /* 0x000fe2000f8e00ff */
[----:B--2---:R0:W-:Y:S04]  /*0910*/  ST.E desc[UR36][R12.64+0x4], R3 ;  /* 0x000004030c007985 */ /* 0x0041e8000c101924 */
[----:B---3--:R0:W-:Y:S02]  /*0920*/  STL [R1], R0 ;  /* 0x0000000001007387 */ /* 0x0081e40000100800 */
[----:B------:R-:W-:-:S07]  /*0930*/  LEPC R20, `(.L_x_10) ;  /* 0x000000001014794e */ /* 0x000fce0000000000 */
[----:B0-----:R-:W-:Y:S05]  /*0940*/  CALL.ABS.NOINC R14 ;  /* 0x000000000e007343 */ /* 0x001fea0003c00000 */
.L_x_10:
[----:B------:R-:W-:Y:S05]  /*0950*/  WARPSYNC.ALL ;  /* 0x0000000000007948 */ /* 0x000fea0003800000 */
[----:B------:R-:W-:Y:S06]  /*0960*/  BAR.SYNC.DEFER_BLOCKING 0x0 ;  /* 0x0000000000007b1d */ /* 0x000fec0000010000 */
[----:B------:R-:W-:Y:S05]  /*0970*/  EXIT ;  /* 0x000000000000794d */ /* 0x000fea0003800000 */
.L_x_12:
[----:B------:R-:W-:-:S00]  /*0980*/  BRA `(.L_x_12) ;  /* 0xfffffffc00fc7947 */ /* 0x000fc0000383ffff */
[----:B------:R-:W-:-:S00]  /*0990*/  NOP ;  /* 0x0000000000007918 */ /* 0x000fc00000000000 */
        /* <DEDUP_REMOVED lines=14> */
.L_x_13:


//--------------------- .nv.global.init           --------------------------
	.section	.nv.global.init,"aw",@progbits
.nv.global.init:
	.type		$str,@object
	.size		$str,(.L_0 - $str)
$str:
        /*0000*/ 	.byte	0x66, 0x6f, 0x75, 0x6e, 0x64, 0x20, 0x61, 0x20, 0x6d, 0x61, 0x74, 0x63, 0x68, 0x21, 0x20, 0x72
        /*0010*/ 	.byte	0x61, 0x6e, 0x6b, 0x20, 0x25, 0x66, 0x00
.L_0:


//--------------------- .nv.shared.reserved.0     --------------------------
	.section	.nv.shared.reserved.0,"aw",@nobits
	.weak		__nv_reservedSMEM_offset_0_alias
	.size		__nv_reservedSMEM_offset_0_alias, 0, 64
	.other		__nv_reservedSMEM_offset_0_alias,@"STO_CUDA_RESERVED_SHARED STV_DEFAULT"
__nv_reservedSMEM_offset_0_alias:
	.zero		0
	.zero		64


//--------------------- .nv.constant0._Z7extremePPfiiS0_ --------------------------
	.section	.nv.constant0._Z7extremePPfiiS0_,"a",@progbits
	.sectionflags	@""
	.align	4
.nv.constant0._Z7extremePPfiiS0_:
	.zero		920


//--------------------- SYMBOLS --------------------------

	.type		.nv.reservedSmem.offset0,@object
	.size		.nv.reservedSmem.offset0,0x4
	.type		vprintf,@function
